	.headerflags	@"EF_CUDA_TEXMODE_UNIFIED EF_CUDA_64BIT_ADDRESS EF_CUDA_ACCELERATORS EF_CUDA_SM90 EF_CUDA_VIRTUAL_SM(EF_CUDA_SM90)"
	.elftype	@"ET_EXEC"


//--------------------- .nv.info                  --------------------------
	.section	.nv.info,"",@"SHT_CUDA_INFO"
	.align	4


	//----- nvinfo : EIATTR_REGCOUNT
	.align		4
        /*0000*/ 	.byte	0x04, 0x2f
        /*0002*/ 	.short	(.L_1 - .L_0)
	.align		4
.L_0:
        /*0004*/ 	.word	index@(triton_poi_fused_cat_0)
        /*0008*/ 	.word	0x0000001a


	//----- nvinfo : EIATTR_MIN_STACK_SIZE
	.align		4
.L_1:
        /*000c*/ 	.byte	0x04, 0x12
        /*000e*/ 	.short	(.L_3 - .L_2)
	.align		4
.L_2:
        /*0010*/ 	.word	index@(triton_poi_fused_cat_0)
        /*0014*/ 	.word	0x00000000


	//----- nvinfo : EIATTR_FRAME_SIZE
	.align		4
.L_3:
        /*0018*/ 	.byte	0x04, 0x11
        /*001a*/ 	.short	(.L_5 - .L_4)
	.align		4
.L_4:
        /*001c*/ 	.word	index@(triton_poi_fused_cat_0)
        /*0020*/ 	.word	0x00000000


	//----- nvinfo : EIATTR_MIN_STACK_SIZE
	.align		4
.L_5:
        /*0024*/ 	.byte	0x04, 0x12
        /*0026*/ 	.short	(.L_7 - .L_6)
	.align		4
.L_6:
        /*0028*/ 	.word	index@(triton_poi_fused_cat_0)
        /*002c*/ 	.word	0x00000000
.L_7:


//--------------------- .nv.info.triton_poi_fused_cat_0 --------------------------
	.section	.nv.info.triton_poi_fused_cat_0,"",@"SHT_CUDA_INFO"
	.sectionflags	@""
	.align	4


	//----- nvinfo : EIATTR_CUDA_API_VERSION
	.align		4
        /*0000*/ 	.byte	0x04, 0x37
        /*0002*/ 	.short	(.L_9 - .L_8)
.L_8:
        /*0004*/ 	.word	0x0000007c


	//----- nvinfo : EIATTR_KPARAM_INFO
	.align		4
.L_9:
        /*0008*/ 	.byte	0x04, 0x17
        /*000a*/ 	.short	(.L_11 - .L_10)
.L_10:
        /*000c*/ 	.word	0x00000000
        /*0010*/ 	.short	0x0002
        /*0012*/ 	.short	0x0010
        /*0014*/ 	.byte	0x00, 0xf0, 0x11, 0x00


	//----- nvinfo : EIATTR_KPARAM_INFO
	.align		4
.L_11:
        /*0018*/ 	.byte	0x04, 0x17
        /*001a*/ 	.short	(.L_13 - .L_12)
.L_12:
        /*001c*/ 	.word	0x00000000
        /*0020*/ 	.short	0x0001
        /*0022*/ 	.short	0x0008
        /*0024*/ 	.byte	0x00, 0xf4, 0x21, 0x00


	//----- nvinfo : EIATTR_KPARAM_INFO
	.align		4
.L_13:
        /*0028*/ 	.byte	0x04, 0x17
        /*002a*/ 	.short	(.L_15 - .L_14)
.L_14:
        /*002c*/ 	.word	0x00000000
        /*0030*/ 	.short	0x0000
        /*0032*/ 	.short	0x0000
        /*0034*/ 	.byte	0x00, 0xf4, 0x21, 0x00


	//----- nvinfo : EIATTR_SPARSE_MMA_MASK
	.align		4
.L_15:
        /*0038*/ 	.byte	0x03, 0x50
        /*003a*/ 	.short	0x0000


	//----- nvinfo : EIATTR_MAXREG_COUNT
	.align		4
        /*003c*/ 	.byte	0x03, 0x1b
        /*003e*/ 	.short	0x00ff


	//----- nvinfo : EIATTR_EXIT_INSTR_OFFSETS
	.align		4
        /*0040*/ 	.byte	0x04, 0x1c
        /*0042*/ 	.short	(.L_17 - .L_16)


	//   ....[0]....
.L_16:
        /*0044*/ 	.word	0x00000500


	//   ....[1]....
        /*0048*/ 	.word	0x00000520


	//----- nvinfo : EIATTR_REQNTID
	.align		4
.L_17:
        /*004c*/ 	.byte	0x04, 0x10
        /*004e*/ 	.short	(.L_19 - .L_18)
.L_18:
        /*0050*/ 	.word	0x00000080
        /*0054*/ 	.word	0x00000001
        /*0058*/ 	.word	0x00000001


	//----- nvinfo : EIATTR_CBANK_PARAM_SIZE
	.align		4
.L_19:
        /*005c*/ 	.byte	0x03, 0x19
        /*005e*/ 	.short	0x0014


	//----- nvinfo : EIATTR_PARAM_CBANK
	.align		4
        /*0060*/ 	.byte	0x04, 0x0a
        /*0062*/ 	.short	(.L_21 - .L_20)
	.align		4
.L_20:
        /*0064*/ 	.word	index@(.nv.constant0.triton_poi_fused_cat_0)
        /*0068*/ 	.short	0x0210
        /*006a*/ 	.short	0x0014


	//----- nvinfo : EIATTR_SW_WAR
	.align		4
.L_21:
        /*006c*/ 	.byte	0x04, 0x36
        /*006e*/ 	.short	(.L_23 - .L_22)
.L_22:
        /*0070*/ 	.word	0x00000008
.L_23:


//--------------------- .nv.callgraph             --------------------------
	.section	.nv.callgraph,"",@"SHT_CUDA_CALLGRAPH"
	.align	4
	.sectionentsize	8
	.align		4
        /*0000*/ 	.word	0x00000000
	.align		4
        /*0004*/ 	.word	0xffffffff
	.align		4
        /*0008*/ 	.word	0x00000000
	.align		4
        /*000c*/ 	.word	0xfffffffe
	.align		4
        /*0010*/ 	.word	0x00000000
	.align		4
        /*0014*/ 	.word	0xfffffffd
	.align		4
        /*0018*/ 	.word	0x00000000
	.align		4
        /*001c*/ 	.word	0xfffffffc


//--------------------- .text.triton_poi_fused_cat_0 --------------------------
	.section	.text.triton_poi_fused_cat_0,"ax",@progbits
	.align	128
        .global         triton_poi_fused_cat_0
        .type           triton_poi_fused_cat_0,@function
        .size           triton_poi_fused_cat_0,(.L_x_1 - triton_poi_fused_cat_0)
        .other          triton_poi_fused_cat_0,@"STO_CUDA_ENTRY STV_DEFAULT"
triton_poi_fused_cat_0:
.text.triton_poi_fused_cat_0:
[----:B------:R-:W0:Y:S02]  /*0000*/  LDC R1, c[0x0][0x28] ;  /* 0x00000a00ff017b82 */ /* 0x000e240000000800 */
[----:B------:R-:W1:Y:S01]  /*0010*/  S2R R0, SR_TID.X ;  /* 0x0000000000007919 */ /* 0x000e620000002100 */
[----:B------:R-:W-:Y:S01]  /*0020*/  CS2R R12, SRZ ;  /* 0x00000000000c7805 */ /* 0x000fe2000001ff00 */
[----:B------:R-:W-:Y:S01]  /*0030*/  ULDC.64 UR4, c[0x0][0x208] ;  /* 0x0000820000047ab9 */ /* 0x000fe20000000a00 */
[----:B------:R-:W2:Y:S01]  /*0040*/  S2R R11, SR_CTAID.X ;  /* 0x00000000000b7919 */ /* 0x000ea20000002500 */
[----:B-1----:R-:W-:Y:S01]  /*0050*/  IMAD.SHL.U32 R0, R0, 0x2, RZ ;  /* 0x0000000200007824 */ /* 0x002fe200078e00ff */
[----:B--2---:R-:W-:-:S04]  /*0060*/  SHF.R.S32.HI R5, RZ, 0x17, R11 ;  /* 0x00000017ff057819 */ /* 0x004fc8000001140b */
[----:B------:R-:W-:Y:S02]  /*0070*/  LOP3.LUT R0, R0, 0xfe, RZ, 0xc0, !PT ;  /* 0x000000fe00007812 */ /* 0x000fe400078ec0ff */
[----:B------:R-:W-:Y:S02]  /*0080*/  SGXT R5, R5, 0x1 ;  /* 0x000000010505781a */ /* 0x000fe40000000200 */
[--C-:B------:R-:W-:Y:S02]  /*0090*/  PRMT R0, R0, 0x6540, R11.reuse ;  /* 0x0000654000007816 */ /* 0x100fe4000000000b */
[----:B------:R-:W-:Y:S02]  /*00a0*/  SHF.R.U32.HI R8, RZ, 0x17, R11 ;  /* 0x00000017ff087819 */ /* 0x000fe4000001160b */
[----:B------:R-:W-:Y:S02]  /*00b0*/  LEA.HI R2, R5, R0, RZ, 0x2 ;  /* 0x0000000005027211 */ /* 0x000fe400078f10ff */
[----:B------:R-:W-:-:S02]  /*00c0*/  SGXT.U32 R8, R8, 0x1 ;  /* 0x000000010808781a */ /* 0x000fc40000000000 */
[----:B------:R-:W-:Y:S02]  /*00d0*/  SHF.R.S32.HI R7, RZ, 0x1, R0 ;  /* 0x00000001ff077819 */ /* 0x000fe40000011400 */
[--C-:B------:R-:W-:Y:S02]  /*00e0*/  SHF.R.S32.HI R6, RZ, 0x2, R2.reuse ;  /* 0x00000002ff067819 */ /* 0x100fe40000011402 */
[----:B------:R-:W-:Y:S01]  /*00f0*/  SHF.R.S32.HI R9, RZ, 0x1f, R2 ;  /* 0x0000001fff097819 */ /* 0x000fe20000011402 */
[----:B------:R-:W-:Y:S01]  /*0100*/  IMAD.IADD R4, R7, 0x1, R8 ;  /* 0x0000000107047824 */ /* 0x000fe200078e0208 */
[----:B------:R-:W-:Y:S01]  /*0110*/  LEA.HI R5, R5, R0, RZ, 0x6 ;  /* 0x0000000005057211 */ /* 0x000fe200078f30ff */
[----:B------:R-:W1:Y:S01]  /*0120*/  LDC.64 R2, c[0x0][0x210] ;  /* 0x00008400ff027b82 */ /* 0x000e620000000a00 */
[----:B------:R-:W-:Y:S02]  /*0130*/  LEA.HI R9, R9, R6, RZ, 0x4 ;  /* 0x0000000609097211 */ /* 0x000fe400078f20ff */
[----:B------:R-:W-:Y:S01]  /*0140*/  LOP3.LUT R10, R4, 0xfffffffe, RZ, 0xc0, !PT ;  /* 0xfffffffe040a7812 */ /* 0x000fe200078ec0ff */
[----:B------:R-:W-:Y:S01]  /*0150*/  IMAD.SHL.U32 R4, R11, 0x100, RZ ;  /* 0x000001000b047824 */ /* 0x000fe200078e00ff */
[----:B------:R-:W-:-:S02]  /*0160*/  LOP3.LUT R9, R9, 0xfffffff0, RZ, 0xc0, !PT ;  /* 0xfffffff009097812 */ /* 0x000fc400078ec0ff */
[----:B------:R-:W-:Y:S01]  /*0170*/  LOP3.LUT R5, R5, 0xffffffc0, RZ, 0xc0, !PT ;  /* 0xffffffc005057812 */ /* 0x000fe200078ec0ff */
[----:B------:R-:W-:Y:S02]  /*0180*/  VIADD R4, R4, 0x1 ;  /* 0x0000000104047836 */ /* 0x000fe40000000000 */
[----:B------:R-:W-:Y:S02]  /*0190*/  IMAD.IADD R9, R6, 0x1, -R9 ;  /* 0x0000000106097824 */ /* 0x000fe400078e0a09 */
[----:B------:R-:W-:Y:S02]  /*01a0*/  IMAD.IADD R10, R7, 0x1, -R10 ;  /* 0x00000001070a7824 */ /* 0x000fe400078e0a0a */
[----:B------:R-:W-:Y:S01]  /*01b0*/  IMAD.IADD R8, R4, 0x1, R8 ;  /* 0x0000000104087824 */ /* 0x000fe200078e0208 */
[----:B------:R-:W-:Y:S01]  /*01c0*/  LOP3.LUT R14, R9, 0xfffffffc, RZ, 0xc0, !PT ;  /* 0xfffffffc090e7812 */ /* 0x000fe200078ec0ff */
[----:B------:R-:W-:-:S03]  /*01d0*/  IMAD R10, R10, 0x8, R5 ;  /* 0x000000080a0a7824 */ /* 0x000fc600078e0205 */
[----:B------:R-:W-:Y:S01]  /*01e0*/  LOP3.LUT R5, R8, 0x7fffff02, RZ, 0xc0, !PT ;  /* 0x7fffff0208057812 */ /* 0x000fe200078ec0ff */
[----:B------:R-:W-:Y:S01]  /*01f0*/  IMAD R7, R9, 0x10, R10 ;  /* 0x0000001009077824 */ /* 0x000fe200078e020a */
[----:B------:R-:W-:-:S03]  /*0200*/  ISETP.NE.AND P0, PT, R14, 0x8, PT ;  /* 0x000000080e00780c */ /* 0x000fc60003f05270 */
[----:B------:R-:W-:Y:S01]  /*0210*/  IMAD.IADD R6, R4, 0x1, -R5 ;  /* 0x0000000104067824 */ /* 0x000fe200078e0a05 */
[----:B------:R-:W-:Y:S01]  /*0220*/  ISETP.LT.AND P6, PT, R0, 0x100, !P0 ;  /* 0x000001000000780c */ /* 0x000fe200047c1270 */
[----:B------:R-:W-:-:S04]  /*0230*/  VIADD R5, R7, 0xffffff81 ;  /* 0xffffff8107057836 */ /* 0x000fc80000000000 */
[----:B------:R-:W-:Y:S02]  /*0240*/  IMAD R11, R6, 0x2, R5 ;  /* 0x00000002060b7824 */ /* 0x000fe400078e0205 */
[----:B-1----:R-:W-:-:S04]  /*0250*/  IMAD.WIDE R4, R5, 0x4, R2 ;  /* 0x0000000405047825 */ /* 0x002fc800078e0202 */
[----:B------:R-:W-:Y:S02]  /*0260*/  IMAD.WIDE R10, R11, 0x4, R2 ;  /* 0x000000040b0a7825 */ /* 0x000fe400078e0202 */
[----:B------:R-:W2:Y:S04]  /*0270*/  @P6 LDG.E.EL R12, desc[UR4][R4.64] ;  /* 0x00000004040c6981 */ /* 0x000ea8000c2e1900 */
[----:B------:R1:W3:Y:S01]  /*0280*/  @P6 LDG.E.EL R13, desc[UR4][R10.64] ;  /* 0x000000040a0d6981 */ /* 0x0002e2000c2e1900 */
[----:B------:R-:W-:Y:S01]  /*0290*/  ISETP.GE.AND P1, PT, R0, 0x100, PT ;  /* 0x000001000000780c */ /* 0x000fe20003f26270 */
[C---:B------:R-:W-:Y:S01]  /*02a0*/  VIADD R17, R7.reuse, 0xffffff45 ;  /* 0xffffff4507117836 */ /* 0x040fe20000000000 */
[----:B------:R-:W-:Y:S01]  /*02b0*/  ISETP.NE.AND P2, PT, R14, 0x4, PT ;  /* 0x000000040e00780c */ /* 0x000fe20003f45270 */
[----:B------:R-:W-:Y:S01]  /*02c0*/  VIADD R15, R7, 0xffffffc4 ;  /* 0xffffffc4070f7836 */ /* 0x000fe20000000000 */
[----:B------:R-:W-:-:S02]  /*02d0*/  ISETP.GT.AND P4, PT, R9, 0xb, !P1 ;  /* 0x0000000b0900780c */ /* 0x000fc40004f84270 */
[----:B------:R-:W-:Y:S02]  /*02e0*/  ISETP.GE.AND P3, PT, R9, 0x4, PT ;  /* 0x000000040900780c */ /* 0x000fe40003f66270 */
[----:B------:R-:W-:Y:S02]  /*02f0*/  CS2R R8, SRZ ;  /* 0x0000000000087805 */ /* 0x000fe4000001ff00 */
[----:B------:R-:W-:Y:S01]  /*0300*/  ISETP.LT.AND P5, PT, R0, 0x100, !P2 ;  /* 0x000001000000780c */ /* 0x000fe200057a1270 */
[----:B-1----:R-:W-:Y:S01]  /*0310*/  IMAD.WIDE R10, R17, 0x4, R2 ;  /* 0x00000004110a7825 */ /* 0x002fe200078e0202 */
[----:B------:R-:W-:-:S03]  /*0320*/  CS2R R22, SRZ ;  /* 0x0000000000167805 */ /* 0x000fc6000001ff00 */
[C---:B------:R-:W-:Y:S02]  /*0330*/  IMAD R19, R6.reuse, 0x2, R15 ;  /* 0x0000000206137824 */ /* 0x040fe400078e020f */
[----:B------:R-:W-:Y:S01]  /*0340*/  IMAD R17, R6, 0x2, R17 ;  /* 0x0000000206117824 */ /* 0x000fe200078e0211 */
[----:B------:R-:W-:Y:S01]  /*0350*/  CS2R R20, SRZ ;  /* 0x0000000000147805 */ /* 0x000fe2000001ff00 */
[----:B------:R-:W4:Y:S01]  /*0360*/  @P4 LDG.E.EL R8, desc[UR4][R10.64] ;  /* 0x000000040a084981 */ /* 0x000f22000c2e1900 */
[----:B------:R-:W-:-:S04]  /*0370*/  IMAD.WIDE R18, R19, 0x4, R2 ;  /* 0x0000000413127825 */ /* 0x000fc800078e0202 */
[--C-:B------:R-:W-:Y:S01]  /*0380*/  IMAD.WIDE R16, R17, 0x4, R2.reuse ;  /* 0x0000000411107825 */ /* 0x100fe200078e0202 */
[----:B------:R-:W5:Y:S04]  /*0390*/  @P5 LDG.E.EL R22, desc[UR4][R18.64] ;  /* 0x0000000412165981 */ /* 0x000f68000c2e1900 */
[----:B------:R-:W5:Y:S01]  /*03a0*/  @P4 LDG.E.EL R23, desc[UR4][R16.64] ;  /* 0x0000000410174981 */ /* 0x000f62000c2e1900 */
[----:B--2---:R-:W-:Y:S02]  /*03b0*/  SEL R5, R12, RZ, P6 ;  /* 0x000000ff0c057207 */ /* 0x004fe40003000000 */
[----:B---3--:R-:W-:Y:S01]  /*03c0*/  SEL R4, R13, RZ, P6 ;  /* 0x000000ff0d047207 */ /* 0x008fe20003000000 */
[----:B------:R-:W-:Y:S01]  /*03d0*/  IMAD.WIDE R12, R15, 0x4, R2 ;  /* 0x000000040f0c7825 */ /* 0x000fe200078e0202 */
[----:B------:R-:W-:-:S03]  /*03e0*/  ISETP.LT.AND P6, PT, R0, 0x100, !P3 ;  /* 0x000001000000780c */ /* 0x000fc60005fc1270 */
[----:B------:R-:W-:Y:S01]  /*03f0*/  IMAD R15, R6, 0x2, R7 ;  /* 0x00000002060f7824 */ /* 0x000fe200078e0207 */
[----:B------:R-:W2:Y:S01]  /*0400*/  @P5 LDG.E.EL R9, desc[UR4][R12.64] ;  /* 0x000000040c095981 */ /* 0x000ea2000c2e1900 */
[----:B------:R-:W-:-:S04]  /*0410*/  IMAD.WIDE R6, R7, 0x4, R2 ;  /* 0x0000000407067825 */ /* 0x000fc800078e0202 */
[----:B------:R-:W-:Y:S02]  /*0420*/  IMAD.WIDE R14, R15, 0x4, R2 ;  /* 0x000000040f0e7825 */ /* 0x000fe400078e0202 */
[----:B------:R-:W1:Y:S02]  /*0430*/  LDC.64 R2, c[0x0][0x218] ;  /* 0x00008600ff027b82 */ /* 0x000e640000000a00 */
[----:B------:R-:W3:Y:S04]  /*0440*/  @P6 LDG.E.EL R20, desc[UR4][R6.64] ;  /* 0x0000000406146981 */ /* 0x000ee8000c2e1900 */
[----:B------:R-:W3:Y:S01]  /*0450*/  @P6 LDG.E.EL R21, desc[UR4][R14.64] ;  /* 0x000000040e156981 */ /* 0x000ee2000c2e1900 */
[----:B----4-:R-:W-:Y:S02]  /*0460*/  SEL R8, R8, RZ, P4 ;  /* 0x000000ff08087207 */ /* 0x010fe40002000000 */
[----:B-----5:R-:W-:Y:S01]  /*0470*/  @P0 SEL R4, R23, RZ, P4 ;  /* 0x000000ff17040207 */ /* 0x020fe20002000000 */
[----:B-1----:R-:W-:Y:S01]  /*0480*/  IMAD.WIDE R2, R0, 0x4, R2 ;  /* 0x0000000400027825 */ /* 0x002fe200078e0202 */
[----:B--2---:R-:W-:-:S02]  /*0490*/  SEL R9, R9, RZ, P5 ;  /* 0x000000ff09097207 */ /* 0x004fc40002800000 */
[----:B------:R-:W-:Y:S02]  /*04a0*/  @P2 SEL R9, R5, R8, !P0 ;  /* 0x0000000805092207 */ /* 0x000fe40004000000 */
[----:B------:R-:W-:Y:S02]  /*04b0*/  SEL R5, R22, RZ, P5 ;  /* 0x000000ff16057207 */ /* 0x000fe40002800000 */
[----:B---3--:R-:W-:Y:S02]  /*04c0*/  SEL R20, R20, RZ, P6 ;  /* 0x000000ff14147207 */ /* 0x008fe40003000000 */
[----:B------:R-:W-:Y:S02]  /*04d0*/  SEL R21, R21, RZ, P6 ;  /* 0x000000ff15157207 */ /* 0x000fe40003000000 */
[----:B------:R-:W-:Y:S02]  /*04e0*/  SEL R20, R20, R9, !P3 ;  /* 0x0000000914147207 */ /* 0x000fe40005800000 */
[----:B------:R-:W-:Y:S01]  /*04f0*/  @P3 SEL R21, R5, R4, !P2 ;  /* 0x0000000405153207 */ /* 0x000fe20005000000 */
[----:B------:R-:W-:Y:S06]  /*0500*/  @P1 EXIT ;  /* 0x000000000000194d */ /* 0x000fec0003800000 */
[----:B------:R-:W-:Y:S01]  /*0510*/  STG.E.64 desc[UR4][R2.64], R20 ;  /* 0x0000001402007986 */ /* 0x000fe2000c101b04 */
[----:B------:R-:W-:Y:S05]  /*0520*/  EXIT ;  /* 0x000000000000794d */ /* 0x000fea0003800000 */
.L_x_0:
[----:B------:R-:W-:-:S00]  /*0530*/  BRA `(.L_x_0) ;  /* 0xfffffffc00fc7947 */ /* 0x000fc0000383ffff */
[----:B------:R-:W-:-:S00]  /*0540*/  NOP ;  /* 0x0000000000007918 */ /* 0x000fc00000000000 */
        /* <DEDUP_REMOVED lines=11> */
.L_x_1:


//--------------------- .nv.constant0.triton_poi_fused_cat_0 --------------------------
	.section	.nv.constant0.triton_poi_fused_cat_0,"a",@progbits
	.sectionflags	@""
	.align	4
.nv.constant0.triton_poi_fused_cat_0:
	.zero		548
